.version 7.0
.target sm_50 // enough for my Titan X
.address_size 64

.visible .entry sqrtElements(
    .param .u64 inputPtr,
    .param .u64 outputPtr,
    .param .u32 n
) {
    .reg .pred %p1;
    .reg .u64  %addr;
    .reg .u32  %tmp<2>;
    .reg .u64  %offset;
    .reg .f32  %val;

    // Compute the offset as ctaid.x*ntid.x + tid.x
    mov.u32 %tmp0, %ctaid.x;
    mov.u32 %tmp1, %ntid.x;
    mul.lo.u32 %tmp0, %tmp0, %tmp1;
    mov.u32 %tmp1, %tid.x;
    add.u32 %tmp1, %tmp0, %tmp1;
    cvt.u64.u32 %offset, %tmp1;
    mul.lo.u64 %offset, %offset, 4;

    // Mask out out-of-bounds accesses.
    ld.param.u32 %tmp0, [n];
    setp.lt.u32 %p1, %tmp1, %tmp0;

    // Load the value from memory.
    ld.param.u64 %addr, [inputPtr];
    add.u64 %addr, %addr, %offset;
    @%p1 ld.global.f32 %val, [%addr];

    // Element-wise operation itself.
    @%p1 sqrt.approx.f32 %val, %val;

    // Store back the output.
    ld.param.u64 %addr, [outputPtr];
    add.u64 %addr, %addr, %offset;
    @%p1 st.global.f32 [%addr], %val;
}

// ===== COMPILED SASS (sm_100) =====

	.target	sm_100

	.elftype	@"ET_EXEC"


//--------------------- .note.nv.tkinfo           --------------------------
	.section	.note.nv.tkinfo,"",@"SHT_NOTE"
	.sectionflags	@"SHF_NOTE_NV_TKINFO"
	.tkinfo
        /*0018*/ 	.word	0x00000002
        /*0030*/ 	.string	""
        /*0030*/ 	.string	"ptxas"
        /*0030*/ 	.string	"Cuda compilation tools, release 13.0, V13.0.88"
        /*0030*/ 	.string	"Build cuda_13.0.r13.0/compiler.36424714_0"
        /*0030*/ 	.string	"-arch sm_100 "



//--------------------- .note.nv.cuinfo           --------------------------
	.section	.note.nv.cuinfo,"",@"SHT_NOTE"
	.sectionflags	@"SHF_NOTE_NV_CUINFO"
        /*0018*/ 	.short	0x0002
        /*001a*/ 	.short	0x0032
        /*001c*/ 	.short	0x0082
	.zero		2


//--------------------- .nv.info                  --------------------------
	.section	.nv.info,"",@"SHT_CUDA_INFO"
	.align	4


	//----- nvinfo : EIATTR_REGCOUNT
	.align		4
        /*0000*/ 	.byte	0x04, 0x2f
        /*0002*/ 	.short	(.L_1 - .L_0)
	.align		4
.L_0:
        /*0004*/ 	.word	index@(sqrtElements)
        /*0008*/ 	.word	0x0000000c


	//----- nvinfo : EIATTR_FRAME_SIZE
	.align		4
.L_1:
        /*000c*/ 	.byte	0x04, 0x11
        /*000e*/ 	.short	(.L_3 - .L_2)
	.align		4
.L_2:
        /*0010*/ 	.word	index@(sqrtElements)
        /*0014*/ 	.word	0x00000000


	//----- nvinfo : EIATTR_MIN_STACK_SIZE
	.align		4
.L_3:
        /*0018*/ 	.byte	0x04, 0x12
        /*001a*/ 	.short	(.L_5 - .L_4)
	.align		4
.L_4:
        /*001c*/ 	.word	index@(sqrtElements)
        /*0020*/ 	.word	0x00000000
.L_5:


//--------------------- .nv.compat                --------------------------
	.section	.nv.compat,"",@"SHT_CUDA_COMPAT_INFO"
	.align	4
        /*0000*/ 	.byte	0x02, 0x09, 0x00, 0x00, 0x02, 0x02, 0x01, 0x00, 0x02, 0x05, 0x05, 0x00, 0x03, 0x07, 0x01, 0x01
        /*0010*/ 	.byte	0x02, 0x03, 0x00, 0x00, 0x02, 0x06, 0x01, 0x00, 0x04, 0x0b, 0x08, 0x00, 0x01, 0x00, 0x00, 0x00
        /*0020*/ 	.byte	0x00, 0x00, 0x00, 0x00


//--------------------- .nv.info.sqrtElements     --------------------------
	.section	.nv.info.sqrtElements,"",@"SHT_CUDA_INFO"
	.sectionflags	@""
	.align	4


	//----- nvinfo : EIATTR_CUDA_API_VERSION
	.align		4
        /*0000*/ 	.byte	0x04, 0x37
        /*0002*/ 	.short	(.L_7 - .L_6)
.L_6:
        /*0004*/ 	.word	0x00000082


	//----- nvinfo : EIATTR_KPARAM_INFO
	.align		4
.L_7:
        /*0008*/ 	.byte	0x04, 0x17
        /*000a*/ 	.short	(.L_9 - .L_8)
.L_8:
        /*000c*/ 	.word	0x00000000
        /*0010*/ 	.short	0x0002
        /*0012*/ 	.short	0x0010
        /*0014*/ 	.byte	0x00, 0xf0, 0x11, 0x00


	//----- nvinfo : EIATTR_KPARAM_INFO
	.align		4
.L_9:
        /*0018*/ 	.byte	0x04, 0x17
        /*001a*/ 	.short	(.L_11 - .L_10)
.L_10:
        /*001c*/ 	.word	0x00000000
        /*0020*/ 	.short	0x0001
        /*0022*/ 	.short	0x0008
        /*0024*/ 	.byte	0x00, 0xf0, 0x21, 0x00


	//----- nvinfo : EIATTR_KPARAM_INFO
	.align		4
.L_11:
        /*0028*/ 	.byte	0x04, 0x17
        /*002a*/ 	.short	(.L_13 - .L_12)
.L_12:
        /*002c*/ 	.word	0x00000000
        /*0030*/ 	.short	0x0000
        /*0032*/ 	.short	0x0000
        /*0034*/ 	.byte	0x00, 0xf0, 0x21, 0x00


	//----- nvinfo : EIATTR_SPARSE_MMA_MASK
	.align		4
.L_13:
        /*0038*/ 	.byte	0x03, 0x50
        /*003a*/ 	.short	0x0000


	//----- nvinfo : EIATTR_MAXREG_COUNT
	.align		4
        /*003c*/ 	.byte	0x03, 0x1b
        /*003e*/ 	.short	0x00ff


	//----- nvinfo : EIATTR_MERCURY_ISA_VERSION
	.align		4
        /*0040*/ 	.byte	0x03, 0x5f
        /*0042*/ 	.short	0x0101


	//----- nvinfo : EIATTR_VRC_CTA_INIT_COUNT
	.align		4
        /*0044*/ 	.byte	0x02, 0x4a
	.zero		1
	.zero		1


	//----- nvinfo : EIATTR_EXIT_INSTR_OFFSETS
	.align		4
        /*0048*/ 	.byte	0x04, 0x1c
        /*004a*/ 	.short	(.L_15 - .L_14)


	//   ....[0]....
.L_14:
        /*004c*/ 	.word	0x00000170


	//   ....[1]....
        /*0050*/ 	.word	0x000001b0


	//----- nvinfo : EIATTR_CRS_STACK_SIZE
	.align		4
.L_15:
        /*0054*/ 	.byte	0x04, 0x1e
        /*0056*/ 	.short	(.L_17 - .L_16)
.L_16:
        /*0058*/ 	.word	0x00000000


	//----- nvinfo : EIATTR_CBANK_PARAM_SIZE
	.align		4
.L_17:
        /*005c*/ 	.byte	0x03, 0x19
        /*005e*/ 	.short	0x0014


	//----- nvinfo : EIATTR_PARAM_CBANK
	.align		4
        /*0060*/ 	.byte	0x04, 0x0a
        /*0062*/ 	.short	(.L_19 - .L_18)
	.align		4
.L_18:
        /*0064*/ 	.word	index@(.nv.constant0.sqrtElements)
        /*0068*/ 	.short	0x0380
        /*006a*/ 	.short	0x0014


	//----- nvinfo : EIATTR_SW_WAR
	.align		4
.L_19:
        /*006c*/ 	.byte	0x04, 0x36
        /*006e*/ 	.short	(.L_21 - .L_20)
.L_20:
        /*0070*/ 	.word	0x00000008
.L_21:


//--------------------- .nv.callgraph             --------------------------
	.section	.nv.callgraph,"",@"SHT_CUDA_CALLGRAPH"
	.align	4
	.sectionentsize	8
	.align		4
        /*0000*/ 	.word	0x00000000
	.align		4
        /*0004*/ 	.word	0xffffffff
	.align		4
        /*0008*/ 	.word	0x00000000
	.align		4
        /*000c*/ 	.word	0xfffffffe
	.align		4
        /*0010*/ 	.word	0x00000000
	.align		4
        /*0014*/ 	.word	0xfffffffd
	.align		4
        /*0018*/ 	.word	0x00000000
	.align		4
        /*001c*/ 	.word	0xfffffffc


//--------------------- .text.sqrtElements        --------------------------
	.section	.text.sqrtElements,"ax",@progbits
	.align	128
        .global         sqrtElements
        .type           sqrtElements,@function
        .size           sqrtElements,(.L_x_3 - sqrtElements)
        .other          sqrtElements,@"STO_CUDA_ENTRY STV_DEFAULT"
sqrtElements:
.text.sqrtElements:
[----:B------:R-:W-:Y:S01]  /*0000*/  LDC R1, c[0x0][0x37c] ;  /* 0x0000df00ff017b82 */ /* 0x000fe20000000800 */
[----:B------:R-:W0:Y:S07]  /*0010*/  S2R R0, SR_TID.X ;  /* 0x0000000000007919 */ /* 0x000e2e0000002100 */
[----:B------:R-:W0:Y:S01]  /*0020*/  S2UR UR4, SR_CTAID.X ;  /* 0x00000000000479c3 */ /* 0x000e220000002500 */
[----:B------:R-:W1:Y:S01]  /*0030*/  LDCU UR5, c[0x0][0x390] ;  /* 0x00007200ff0577ac */ /* 0x000e620008000800 */
[----:B------:R-:W-:Y:S01]  /*0040*/  BSSY.RECONVERGENT B0, `(.L_x_0) ;  /* 0x000000c000007945 */ /* 0x000fe20003800200 */
[----:B------:R-:W2:Y:S05]  /*0050*/  LDCU.64 UR6, c[0x0][0x358] ;  /* 0x00006b00ff0677ac */ /* 0x000eaa0008000a00 */
[----:B------:R-:W0:Y:S08]  /*0060*/  LDC R7, c[0x0][0x360] ;  /* 0x0000d800ff077b82 */ /* 0x000e300000000800 */
[----:B------:R-:W3:Y:S01]  /*0070*/  LDC.64 R4, c[0x0][0x388] ;  /* 0x0000e200ff047b82 */ /* 0x000ee20000000a00 */
[----:B0-----:R-:W-:Y:S01]  /*0080*/  IMAD R7, R7, UR4, R0 ;  /* 0x0000000407077c24 */ /* 0x001fe2000f8e0200 */
[----:B------:R-:W-:-:S04]  /*0090*/  UMOV UR4, URZ ;  /* 0x000000ff00047c82 */ /* 0x000fc80008000000 */
[----:B-1----:R-:W-:-:S13]  /*00a0*/  ISETP.GE.U32.AND P0, PT, R7, UR5, PT ;  /* 0x0000000507007c0c */ /* 0x002fda000bf06070 */
[----:B--23--:R-:W-:Y:S05]  /*00b0*/  @P0 BRA `(.L_x_1) ;  /* 0x0000000000100947 */ /* 0x00cfea0003800000 */
[----:B------:R-:W0:Y:S02]  /*00c0*/  LDC.64 R2, c[0x0][0x380] ;  /* 0x0000e000ff027b82 */ /* 0x000e240000000a00 */
[----:B0-----:R-:W-:-:S05]  /*00d0*/  IMAD.WIDE.U32 R2, R7, 0x4, R2 ;  /* 0x0000000407027825 */ /* 0x001fca00078e0002 */
[----:B------:R-:W-:-:S05]  /*00e0*/  IADD3 R3, PT, PT, R3, UR4, RZ ;  /* 0x0000000403037c10 */ /* 0x000fca000fffe0ff */
[----:B------:R0:W5:Y:S02]  /*00f0*/  LDG.E R0, desc[UR6][R2.64] ;  /* 0x0000000602007981 */ /* 0x000164000c1e1900 */
.L_x_1:
[----:B------:R-:W-:Y:S05]  /*0100*/  BSYNC.RECONVERGENT B0 ;  /* 0x0000000000007941 */ /* 0x000fea0003800200 */
.L_x_0:
[C---:B0----5:R-:W-:Y:S01]  /*0110*/  FMUL R3, R0.reuse, 16777216 ;  /* 0x4b80000000037820 */ /* 0x061fe20000400000 */
[----:B------:R-:W-:-:S04]  /*0120*/  FSETP.GEU.AND P1, PT, |R0|, 1.175494350822287508e-38, PT ;  /* 0x008000000000780b */ /* 0x000fc80003f2e200 */
[----:B------:R-:W-:Y:S01]  /*0130*/  FSEL R6, R3, R0, !P1 ;  /* 0x0000000003067208 */ /* 0x000fe20004800000 */
[----:B------:R-:W-:-:S03]  /*0140*/  IMAD.WIDE.U32 R2, R7, 0x4, R4 ;  /* 0x0000000407027825 */ /* 0x000fc600078e0004 */
[----:B------:R-:W0:Y:S05]  /*0150*/  MUFU.SQRT R9, R6 ;  /* 0x0000000600097308 */ /* 0x000e2a0000002000 */
[----:B0-----:R-:W-:Y:S01]  /*0160*/  @!P1 FMUL R9, R9, 0.000244140625 ;  /* 0x3980000009099820 */ /* 0x001fe20000400000 */
[----:B------:R-:W-:Y:S06]  /*0170*/  @P0 EXIT ;  /* 0x000000000000094d */ /* 0x000fec0003800000 */
[----:B------:R-:W-:Y:S02]  /*0180*/  IADD3 R3, PT, PT, R3, UR4, RZ ;  /* 0x0000000403037c10 */ /* 0x000fe4000fffe0ff */
[----:B------:R-:W-:-:S05]  /*0190*/  SEL R9, R9, R0, !P0 ;  /* 0x0000000009097207 */ /* 0x000fca0004000000 */
[----:B------:R-:W-:Y:S01]  /*01a0*/  STG.E desc[UR6][R2.64], R9 ;  /* 0x0000000902007986 */ /* 0x000fe2000c101906 */
[----:B------:R-:W-:Y:S05]  /*01b0*/  EXIT ;  /* 0x000000000000794d */ /* 0x000fea0003800000 */
.L_x_2:
[----:B------:R-:W-:-:S00]  /*01c0*/  BRA `(.L_x_2) ;  /* 0xfffffffc00fc7947 */ /* 0x000fc0000383ffff */
[----:B------:R-:W-:-:S00]  /*01d0*/  NOP ;  /* 0x0000000000007918 */ /* 0x000fc00000000000 */
        /* <DEDUP_REMOVED lines=10> */
.L_x_3:


//--------------------- .nv.shared.reserved.0     --------------------------
	.section	.nv.shared.reserved.0,"aw",@nobits
	.weak		__nv_reservedSMEM_offset_0_alias
	.size		__nv_reservedSMEM_offset_0_alias, 0, 64
	.other		__nv_reservedSMEM_offset_0_alias,@"STO_CUDA_RESERVED_SHARED STV_DEFAULT"
__nv_reservedSMEM_offset_0_alias:
	.zero		0
	.zero		64


//--------------------- .nv.constant0.sqrtElements --------------------------
	.section	.nv.constant0.sqrtElements,"a",@progbits
	.sectionflags	@""
	.align	4
.nv.constant0.sqrtElements:
	.zero		916


//--------------------- SYMBOLS --------------------------

	.type		.nv.reservedSmem.offset0,@object
	.size		.nv.reservedSmem.offset0,0x4
